//
// Generated by NVIDIA NVVM Compiler
//
// Compiler Build ID: CL-36424714
// Cuda compilation tools, release 13.0, V13.0.88
// Based on NVVM 20.0.0
//

.version 9.0
.target sm_100
.address_size 64

	// .globl	_Z17step_periodic_AosPiii

.visible .entry _Z17step_periodic_AosPiii(
	.param .u64 .ptr .align 1 _Z17step_periodic_AosPiii_param_0,
	.param .u32 _Z17step_periodic_AosPiii_param_1,
	.param .u32 _Z17step_periodic_AosPiii_param_2
)
{
	.reg .pred 	%p<41>;
	.reg .b32 	%r<64>;
	.reg .b64 	%rd<13>;

	ld.param.u64 	%rd3, [_Z17step_periodic_AosPiii_param_0];
	ld.param.u32 	%r13, [_Z17step_periodic_AosPiii_param_1];
	ld.param.u32 	%r14, [_Z17step_periodic_AosPiii_param_2];
	cvta.to.global.u64 	%rd1, %rd3;
	mov.u32 	%r15, %tid.x;
	mov.u32 	%r16, %ctaid.x;
	mov.u32 	%r17, %ntid.x;
	mad.lo.s32 	%r1, %r16, %r17, %r15;
	mul.lo.s32 	%r18, %r14, %r13;
	setp.ge.s32 	%p2, %r1, %r18;
	@%p2 bra 	$L__BB0_26;
	rem.s32 	%r2, %r1, %r14;
	div.s32 	%r3, %r1, %r13;
	shl.b32 	%r19, %r1, 2;
	mul.wide.s32 	%rd4, %r19, 4;
	add.s64 	%rd2, %rd1, %rd4;
	ld.global.u32 	%r62, [%rd2];
	setp.ne.s32 	%p3, %r62, 1;
	@%p3 bra 	$L__BB0_6;
	ld.global.u32 	%r21, [%rd2+8];
	setp.ne.s32 	%p4, %r21, 1;
	mov.b32 	%r62, 1;
	@%p4 bra 	$L__BB0_6;
	ld.global.u32 	%r23, [%rd2+4];
	setp.ne.s32 	%p5, %r23, 0;
	@%p5 bra 	$L__BB0_6;
	ld.global.u32 	%r25, [%rd2+12];
	setp.ne.s32 	%p6, %r25, 0;
	@%p6 bra 	$L__BB0_6;
	mov.b32 	%r62, 0;
	st.global.u32 	[%rd2], %r62;
	st.global.u32 	[%rd2+8], %r62;
	mov.b32 	%r27, 1;
	st.global.u32 	[%rd2+4], %r27;
	st.global.u32 	[%rd2+12], %r27;
$L__BB0_6:
	ld.global.u32 	%r28, [%rd2+4];
	setp.ne.s32 	%p8, %r28, 1;
	mov.pred 	%p7, 0;
	mov.pred 	%p40, %p7;
	@%p8 bra 	$L__BB0_10;
	ld.global.u32 	%r29, [%rd2+12];
	setp.ne.s32 	%p10, %r29, 1;
	setp.ne.s32 	%p11, %r62, 0;
	mov.pred 	%p40, -1;
	or.pred  	%p12, %p10, %p11;
	@%p12 bra 	$L__BB0_10;
	ld.global.u32 	%r31, [%rd2+8];
	setp.ne.s32 	%p14, %r31, 0;
	mov.b32 	%r62, 0;
	@%p14 bra 	$L__BB0_10;
	mov.b32 	%r33, 0;
	st.global.u32 	[%rd2+4], %r33;
	st.global.u32 	[%rd2+12], %r33;
	mov.b32 	%r62, 1;
	st.global.u32 	[%rd2], %r62;
	st.global.u32 	[%rd2+8], %r62;
	mov.pred 	%p40, %p7;
$L__BB0_10:
	setp.ne.s32 	%p16, %r62, 1;
	@%p16 bra 	$L__BB0_12;
	add.s32 	%r34, %r2, 1;
	setp.eq.s32 	%p17, %r34, %r14;
	selp.b32 	%r35, 0, %r34, %p17;
	mad.lo.s32 	%r36, %r3, %r13, %r35;
	shl.b32 	%r37, %r36, 2;
	mul.wide.s32 	%rd5, %r37, 4;
	add.s64 	%rd6, %rd1, %rd5;
	mov.b32 	%r38, 2;
	st.global.u32 	[%rd6], %r38;
$L__BB0_12:
	ld.global.u32 	%r39, [%rd2+8];
	setp.ne.s32 	%p18, %r39, 1;
	@%p18 bra 	$L__BB0_14;
	setp.lt.s32 	%p19, %r2, 1;
	selp.b32 	%r40, %r14, %r2, %p19;
	mad.lo.s32 	%r41, %r3, %r13, %r40;
	shl.b32 	%r42, %r41, 2;
	add.s32 	%r43, %r42, -4;
	mul.wide.s32 	%rd7, %r43, 4;
	add.s64 	%rd8, %rd1, %rd7;
	mov.b32 	%r44, 2;
	st.global.u32 	[%rd8+8], %r44;
$L__BB0_14:
	add.s32 	%r7, %r3, 1;
	not.pred 	%p20, %p40;
	@%p20 bra 	$L__BB0_16;
	setp.eq.s32 	%p21, %r7, %r13;
	selp.b32 	%r45, 0, %r7, %p21;
	mad.lo.s32 	%r46, %r45, %r13, %r2;
	shl.b32 	%r47, %r46, 2;
	mul.wide.s32 	%rd9, %r47, 4;
	add.s64 	%rd10, %rd1, %rd9;
	mov.b32 	%r48, 2;
	st.global.u32 	[%rd10+4], %r48;
$L__BB0_16:
	setp.lt.s32 	%p22, %r3, -1;
	add.s32 	%r49, %r13, -1;
	selp.b32 	%r8, %r49, %r7, %p22;
	ld.global.u32 	%r50, [%rd2+12];
	setp.ne.s32 	%p23, %r50, 1;
	@%p23 bra 	$L__BB0_18;
	mad.lo.s32 	%r51, %r8, %r13, %r2;
	shl.b32 	%r52, %r51, 2;
	mul.wide.s32 	%rd11, %r52, 4;
	add.s64 	%rd12, %rd1, %rd11;
	mov.b32 	%r53, 2;
	st.global.u32 	[%rd12+12], %r53;
$L__BB0_18:
	ld.global.u32 	%r54, [%rd2];
	setp.eq.s32 	%p24, %r54, 1;
	selp.b32 	%r55, 0, %r54, %p24;
	setp.eq.s32 	%p25, %r55, 2;
	selp.b32 	%r9, 1, %r55, %p25;
	or.pred  	%p26, %p24, %p25;
	not.pred 	%p27, %p26;
	@%p27 bra 	$L__BB0_20;
	st.global.u32 	[%rd2], %r9;
$L__BB0_20:
	ld.global.u32 	%r56, [%rd2+4];
	setp.eq.s32 	%p28, %r56, 1;
	selp.b32 	%r57, 0, %r56, %p28;
	setp.eq.s32 	%p29, %r57, 2;
	selp.b32 	%r10, 1, %r57, %p29;
	or.pred  	%p30, %p28, %p29;
	not.pred 	%p31, %p30;
	@%p31 bra 	$L__BB0_22;
	st.global.u32 	[%rd2+4], %r10;
$L__BB0_22:
	ld.global.u32 	%r58, [%rd2+8];
	setp.eq.s32 	%p32, %r58, 1;
	selp.b32 	%r59, 0, %r58, %p32;
	setp.eq.s32 	%p33, %r59, 2;
	selp.b32 	%r11, 1, %r59, %p33;
	or.pred  	%p34, %p32, %p33;
	not.pred 	%p35, %p34;
	@%p35 bra 	$L__BB0_24;
	st.global.u32 	[%rd2+8], %r11;
$L__BB0_24:
	ld.global.u32 	%r60, [%rd2+12];
	setp.eq.s32 	%p36, %r60, 1;
	selp.b32 	%r61, 0, %r60, %p36;
	setp.eq.s32 	%p37, %r61, 2;
	selp.b32 	%r12, 1, %r61, %p37;
	or.pred  	%p38, %p36, %p37;
	not.pred 	%p39, %p38;
	@%p39 bra 	$L__BB0_26;
	st.global.u32 	[%rd2+12], %r12;
$L__BB0_26:
	ret;

}


// ===== COMPILED SASS (sm_100) =====

	.target	sm_100

	.elftype	@"ET_EXEC"


//--------------------- .note.nv.tkinfo           --------------------------
	.section	.note.nv.tkinfo,"",@"SHT_NOTE"
	.sectionflags	@"SHF_NOTE_NV_TKINFO"
	.tkinfo
        /*0018*/ 	.word	0x00000002
        /*0030*/ 	.string	""
        /*0030*/ 	.string	"ptxas"
        /*0030*/ 	.string	"Cuda compilation tools, release 13.0, V13.0.88"
        /*0030*/ 	.string	"Build cuda_13.0.r13.0/compiler.36424714_0"
        /*0030*/ 	.string	"-arch sm_100 -m 64 "



//--------------------- .note.nv.cuinfo           --------------------------
	.section	.note.nv.cuinfo,"",@"SHT_NOTE"
	.sectionflags	@"SHF_NOTE_NV_CUINFO"
        /*0018*/ 	.short	0x0002
        /*001a*/ 	.short	0x0064
        /*001c*/ 	.short	0x0082
	.zero		2


//--------------------- .nv.info                  --------------------------
	.section	.nv.info,"",@"SHT_CUDA_INFO"
	.align	4


	//----- nvinfo : EIATTR_REGCOUNT
	.align		4
        /*0000*/ 	.byte	0x04, 0x2f
        /*0002*/ 	.short	(.L_1 - .L_0)
	.align		4
.L_0:
        /*0004*/ 	.word	index@(_Z17step_periodic_AosPiii)
        /*0008*/ 	.word	0x00000018


	//----- nvinfo : EIATTR_FRAME_SIZE
	.align		4
.L_1:
        /*000c*/ 	.byte	0x04, 0x11
        /*000e*/ 	.short	(.L_3 - .L_2)
	.align		4
.L_2:
        /*0010*/ 	.word	index@(_Z17step_periodic_AosPiii)
        /*0014*/ 	.word	0x00000000


	//----- nvinfo : EIATTR_MIN_STACK_SIZE
	.align		4
.L_3:
        /*0018*/ 	.byte	0x04, 0x12
        /*001a*/ 	.short	(.L_5 - .L_4)
	.align		4
.L_4:
        /*001c*/ 	.word	index@(_Z17step_periodic_AosPiii)
        /*0020*/ 	.word	0x00000000
.L_5:


//--------------------- .nv.compat                --------------------------
	.section	.nv.compat,"",@"SHT_CUDA_COMPAT_INFO"
	.align	4
        /*0000*/ 	.byte	0x02, 0x09, 0x00, 0x00, 0x02, 0x02, 0x01, 0x00, 0x02, 0x05, 0x05, 0x00, 0x03, 0x07, 0x01, 0x01
        /*0010*/ 	.byte	0x02, 0x03, 0x00, 0x00, 0x02, 0x06, 0x01, 0x00, 0x04, 0x0b, 0x08, 0x00, 0x09, 0x00, 0x00, 0x00
        /*0020*/ 	.byte	0x00, 0x00, 0x00, 0x00


//--------------------- .nv.info._Z17step_periodic_AosPiii --------------------------
	.section	.nv.info._Z17step_periodic_AosPiii,"",@"SHT_CUDA_INFO"
	.sectionflags	@""
	.align	4


	//----- nvinfo : EIATTR_CUDA_API_VERSION
	.align		4
        /*0000*/ 	.byte	0x04, 0x37
        /*0002*/ 	.short	(.L_7 - .L_6)
.L_6:
        /*0004*/ 	.word	0x00000082


	//----- nvinfo : EIATTR_KPARAM_INFO
	.align		4
.L_7:
        /*0008*/ 	.byte	0x04, 0x17
        /*000a*/ 	.short	(.L_9 - .L_8)
.L_8:
        /*000c*/ 	.word	0x00000000
        /*0010*/ 	.short	0x0002
        /*0012*/ 	.short	0x000c
        /*0014*/ 	.byte	0x00, 0xf0, 0x11, 0x00


	//----- nvinfo : EIATTR_KPARAM_INFO
	.align		4
.L_9:
        /*0018*/ 	.byte	0x04, 0x17
        /*001a*/ 	.short	(.L_11 - .L_10)
.L_10:
        /*001c*/ 	.word	0x00000000
        /*0020*/ 	.short	0x0001
        /*0022*/ 	.short	0x0008
        /*0024*/ 	.byte	0x00, 0xf0, 0x11, 0x00


	//----- nvinfo : EIATTR_KPARAM_INFO
	.align		4
.L_11:
        /*0028*/ 	.byte	0x04, 0x17
        /*002a*/ 	.short	(.L_13 - .L_12)
.L_12:
        /*002c*/ 	.word	0x00000000
        /*0030*/ 	.short	0x0000
        /*0032*/ 	.short	0x0000
        /*0034*/ 	.byte	0x00, 0xf5, 0x21, 0x00


	//----- nvinfo : EIATTR_SPARSE_MMA_MASK
	.align		4
.L_13:
        /*0038*/ 	.byte	0x03, 0x50
        /*003a*/ 	.short	0x0000


	//----- nvinfo : EIATTR_MAXREG_COUNT
	.align		4
        /*003c*/ 	.byte	0x03, 0x1b
        /*003e*/ 	.short	0x00ff


	//----- nvinfo : EIATTR_MERCURY_ISA_VERSION
	.align		4
        /*0040*/ 	.byte	0x03, 0x5f
        /*0042*/ 	.short	0x0101


	//----- nvinfo : EIATTR_VRC_CTA_INIT_COUNT
	.align		4
        /*0044*/ 	.byte	0x02, 0x4a
	.zero		1
	.zero		1


	//----- nvinfo : EIATTR_EXIT_INSTR_OFFSETS
	.align		4
        /*0048*/ 	.byte	0x04, 0x1c
        /*004a*/ 	.short	(.L_15 - .L_14)


	//   ....[0]....
.L_14:
        /*004c*/ 	.word	0x00000080


	//   ....[1]....
        /*0050*/ 	.word	0x00000a20


	//   ....[2]....
        /*0054*/ 	.word	0x00000a40


	//----- nvinfo : EIATTR_CRS_STACK_SIZE
	.align		4
.L_15:
        /*0058*/ 	.byte	0x04, 0x1e
        /*005a*/ 	.short	(.L_17 - .L_16)
.L_16:
        /*005c*/ 	.word	0x00000000


	//----- nvinfo : EIATTR_CBANK_PARAM_SIZE
	.align		4
.L_17:
        /*0060*/ 	.byte	0x03, 0x19
        /*0062*/ 	.short	0x0010


	//----- nvinfo : EIATTR_PARAM_CBANK
	.align		4
        /*0064*/ 	.byte	0x04, 0x0a
        /*0066*/ 	.short	(.L_19 - .L_18)
	.align		4
.L_18:
        /*0068*/ 	.word	index@(.nv.constant0._Z17step_periodic_AosPiii)
        /*006c*/ 	.short	0x0380
        /*006e*/ 	.short	0x0010


	//----- nvinfo : EIATTR_SW_WAR
	.align		4
.L_19:
        /*0070*/ 	.byte	0x04, 0x36
        /*0072*/ 	.short	(.L_21 - .L_20)
.L_20:
        /*0074*/ 	.word	0x00000008
.L_21:


//--------------------- .nv.callgraph             --------------------------
	.section	.nv.callgraph,"",@"SHT_CUDA_CALLGRAPH"
	.align	4
	.sectionentsize	8
	.align		4
        /*0000*/ 	.word	0x00000000
	.align		4
        /*0004*/ 	.word	0xffffffff
	.align		4
        /*0008*/ 	.word	0x00000000
	.align		4
        /*000c*/ 	.word	0xfffffffe
	.align		4
        /*0010*/ 	.word	0x00000000
	.align		4
        /*0014*/ 	.word	0xfffffffd
	.align		4
        /*0018*/ 	.word	0x00000000
	.align		4
        /*001c*/ 	.word	0xfffffffc


//--------------------- .text._Z17step_periodic_AosPiii --------------------------
	.section	.text._Z17step_periodic_AosPiii,"ax",@progbits
	.align	128
        .global         _Z17step_periodic_AosPiii
        .type           _Z17step_periodic_AosPiii,@function
        .size           _Z17step_periodic_AosPiii,(.L_x_5 - _Z17step_periodic_AosPiii)
        .other          _Z17step_periodic_AosPiii,@"STO_CUDA_ENTRY STV_DEFAULT"
_Z17step_periodic_AosPiii:
.text._Z17step_periodic_AosPiii:
[----:B------:R-:W-:Y:S01]  /*0000*/  LDC R1, c[0x0][0x37c] ;  /* 0x0000df00ff017b82 */ /* 0x000fe20000000800 */
[----:B------:R-:W0:Y:S07]  /*0010*/  S2R R9, SR_TID.X ;  /* 0x0000000000097919 */ /* 0x000e2e0000002100 */
[----:B------:R-:W0:Y:S08]  /*0020*/  S2UR UR4, SR_CTAID.X ;  /* 0x00000000000479c3 */ /* 0x000e300000002500 */
[----:B------:R-:W0:Y:S08]  /*0030*/  LDC R0, c[0x0][0x360] ;  /* 0x0000d800ff007b82 */ /* 0x000e300000000800 */
[----:B------:R-:W1:Y:S01]  /*0040*/  LDC.64 R4, c[0x0][0x388] ;  /* 0x0000e200ff047b82 */ /* 0x000e620000000a00 */
[----:B0-----:R-:W-:-:S02]  /*0050*/  IMAD R9, R0, UR4, R9 ;  /* 0x0000000400097c24 */ /* 0x001fc4000f8e0209 */
[----:B-1----:R-:W-:-:S05]  /*0060*/  IMAD R0, R5, R4, RZ ;  /* 0x0000000405007224 */ /* 0x002fca00078e02ff */
[----:B------:R-:W-:-:S13]  /*0070*/  ISETP.GE.AND P0, PT, R9, R0, PT ;  /* 0x000000000900720c */ /* 0x000fda0003f06270 */
[----:B------:R-:W-:Y:S05]  /*0080*/  @P0 EXIT ;  /* 0x000000000000094d */ /* 0x000fea0003800000 */
[----:B------:R-:W0:Y:S01]  /*0090*/  LDC.64 R6, c[0x0][0x380] ;  /* 0x0000e000ff067b82 */ /* 0x000e220000000a00 */
[----:B------:R-:W1:Y:S01]  /*00a0*/  LDCU.64 UR4, c[0x0][0x358] ;  /* 0x00006b00ff0477ac */ /* 0x000e620008000a00 */
[----:B------:R-:W-:-:S04]  /*00b0*/  IMAD.SHL.U32 R3, R9, 0x4, RZ ;  /* 0x0000000409037824 */ /* 0x000fc800078e00ff */
[----:B0-----:R-:W-:-:S05]  /*00c0*/  IMAD.WIDE R2, R3, 0x4, R6 ;  /* 0x0000000403027825 */ /* 0x001fca00078e0206 */
[----:B-1----:R-:W2:Y:S01]  /*00d0*/  LDG.E R0, desc[UR4][R2.64] ;  /* 0x0000000402007981 */ /* 0x002ea2000c1e1900 */
[----:B------:R-:W-:Y:S01]  /*00e0*/  IABS R8, R5 ;  /* 0x0000000500087213 */ /* 0x000fe20000000000 */
[----:B------:R-:W-:Y:S01]  /*00f0*/  BSSY.RECONVERGENT B0, `(.L_x_0) ;  /* 0x000003f000007945 */ /* 0x000fe20003800200 */
[----:B------:R-:W-:Y:S02]  /*0100*/  IABS R10, R4 ;  /* 0x00000004000a7213 */ /* 0x000fe40000000000 */
[----:B------:R-:W0:Y:S01]  /*0110*/  I2F.RP R11, R8 ;  /* 0x00000008000b7306 */ /* 0x000e220000209400 */
[----:B------:R-:W-:Y:S02]  /*0120*/  IABS R18, R9 ;  /* 0x0000000900127213 */ /* 0x000fe40000000000 */
[----:B------:R-:W-:-:S05]  /*0130*/  ISETP.GE.AND P1, PT, R9, RZ, PT ;  /* 0x000000ff0900720c */ /* 0x000fca0003f26270 */
[----:B------:R-:W1:Y:S08]  /*0140*/  I2F.RP R16, R10 ;  /* 0x0000000a00107306 */ /* 0x000e700000209400 */
[----:B0-----:R-:W0:Y:S08]  /*0150*/  MUFU.RCP R11, R11 ;  /* 0x0000000b000b7308 */ /* 0x001e300000001000 */
[----:B-1----:R-:W1:Y:S01]  /*0160*/  MUFU.RCP R16, R16 ;  /* 0x0000001000107308 */ /* 0x002e620000001000 */
[----:B0-----:R-:W-:-:S07]  /*0170*/  VIADD R12, R11, 0xffffffe ;  /* 0x0ffffffe0b0c7836 */ /* 0x001fce0000000000 */
[----:B------:R0:W3:Y:S01]  /*0180*/  F2I.FTZ.U32.TRUNC.NTZ R13, R12 ;  /* 0x0000000c000d7305 */ /* 0x0000e2000021f000 */
[----:B-1----:R-:W-:-:S07]  /*0190*/  VIADD R14, R16, 0xffffffe ;  /* 0x0ffffffe100e7836 */ /* 0x002fce0000000000 */
[----:B------:R1:W4:Y:S01]  /*01a0*/  F2I.FTZ.U32.TRUNC.NTZ R15, R14 ;  /* 0x0000000e000f7305 */ /* 0x000322000021f000 */
[----:B0-----:R-:W-:Y:S02]  /*01b0*/  IMAD.MOV.U32 R12, RZ, RZ, RZ ;  /* 0x000000ffff0c7224 */ /* 0x001fe400078e00ff */
[----:B---3--:R-:W-:Y:S02]  /*01c0*/  IMAD.MOV R17, RZ, RZ, -R13 ;  /* 0x000000ffff117224 */ /* 0x008fe400078e0a0d */
[----:B-1----:R-:W-:Y:S02]  /*01d0*/  IMAD.MOV.U32 R14, RZ, RZ, RZ ;  /* 0x000000ffff0e7224 */ /* 0x002fe400078e00ff */
[----:B------:R-:W-:Y:S02]  /*01e0*/  IMAD R17, R17, R8, RZ ;  /* 0x0000000811117224 */ /* 0x000fe400078e02ff */
[----:B----4-:R-:W-:Y:S02]  /*01f0*/  IMAD.MOV R19, RZ, RZ, -R15 ;  /* 0x000000ffff137224 */ /* 0x010fe400078e0a0f */
[----:B------:R-:W-:-:S04]  /*0200*/  IMAD.HI.U32 R12, R13, R17, R12 ;  /* 0x000000110d0c7227 */ /* 0x000fc800078e000c */
[----:B------:R-:W-:Y:S02]  /*0210*/  IMAD R11, R19, R10, RZ ;  /* 0x0000000a130b7224 */ /* 0x000fe400078e02ff */
[----:B------:R-:W-:Y:S02]  /*0220*/  IMAD.MOV.U32 R13, RZ, RZ, R18 ;  /* 0x000000ffff0d7224 */ /* 0x000fe400078e0012 */
[----:B------:R-:W-:-:S04]  /*0230*/  IMAD.HI.U32 R14, R15, R11, R14 ;  /* 0x0000000b0f0e7227 */ /* 0x000fc800078e000e */
[----:B------:R-:W-:-:S04]  /*0240*/  IMAD.HI.U32 R12, R12, R13, RZ ;  /* 0x0000000d0c0c7227 */ /* 0x000fc800078e00ff */
[----:B------:R-:W-:-:S04]  /*0250*/  IMAD.HI.U32 R14, R14, R13, RZ ;  /* 0x0000000d0e0e7227 */ /* 0x000fc800078e00ff */
[----:B------:R-:W-:Y:S02]  /*0260*/  IMAD.MOV R12, RZ, RZ, -R12 ;  /* 0x000000ffff0c7224 */ /* 0x000fe400078e0a0c */
[----:B------:R-:W-:Y:S02]  /*0270*/  IMAD.MOV R15, RZ, RZ, -R14 ;  /* 0x000000ffff0f7224 */ /* 0x000fe400078e0a0e */
[--C-:B------:R-:W-:Y:S02]  /*0280*/  IMAD R11, R8, R12, R13.reuse ;  /* 0x0000000c080b7224 */ /* 0x100fe400078e020d */
[----:B------:R-:W-:-:S03]  /*0290*/  IMAD R13, R10, R15, R13 ;  /* 0x0000000f0a0d7224 */ /* 0x000fc600078e020d */
[----:B------:R-:W-:Y:S02]  /*02a0*/  ISETP.GT.U32.AND P0, PT, R8, R11, PT ;  /* 0x0000000b0800720c */ /* 0x000fe40003f04070 */
[----:B------:R-:W-:-:S11]  /*02b0*/  ISETP.GT.U32.AND P4, PT, R10, R13, PT ;  /* 0x0000000d0a00720c */ /* 0x000fd60003f84070 */
[----:B------:R-:W-:Y:S02]  /*02c0*/  @!P0 IMAD.IADD R11, R11, 0x1, -R8 ;  /* 0x000000010b0b8824 */ /* 0x000fe400078e0a08 */
[----:B------:R-:W-:Y:S02]  /*02d0*/  @!P4 IMAD.IADD R13, R13, 0x1, -R10 ;  /* 0x000000010d0dc824 */ /* 0x000fe400078e0a0a */
[----:B------:R-:W-:Y:S01]  /*02e0*/  @!P4 VIADD R14, R14, 0x1 ;  /* 0x000000010e0ec836 */ /* 0x000fe20000000000 */
[----:B------:R-:W-:Y:S02]  /*02f0*/  ISETP.GT.U32.AND P2, PT, R8, R11, PT ;  /* 0x0000000b0800720c */ /* 0x000fe40003f44070 */
[----:B------:R-:W-:Y:S02]  /*0300*/  ISETP.GE.U32.AND P3, PT, R13, R10, PT ;  /* 0x0000000a0d00720c */ /* 0x000fe40003f66070 */
[----:B------:R-:W-:Y:S02]  /*0310*/  LOP3.LUT R10, R9, R4, RZ, 0x3c, !PT ;  /* 0x00000004090a7212 */ /* 0x000fe400078e3cff */
[----:B------:R-:W-:-:S02]  /*0320*/  ISETP.NE.AND P4, PT, R4, RZ, PT ;  /* 0x000000ff0400720c */ /* 0x000fc40003f85270 */
[----:B------:R-:W-:-:S05]  /*0330*/  ISETP.GE.AND P0, PT, R10, RZ, PT ;  /* 0x000000ff0a00720c */ /* 0x000fca0003f06270 */
[----:B------:R-:W-:Y:S01]  /*0340*/  @!P2 IMAD.IADD R11, R11, 0x1, -R8 ;  /* 0x000000010b0ba824 */ /* 0x000fe200078e0a08 */
[----:B------:R-:W-:Y:S01]  /*0350*/  ISETP.NE.AND P2, PT, R5, RZ, PT ;  /* 0x000000ff0500720c */ /* 0x000fe20003f45270 */
[----:B------:R-:W-:Y:S02]  /*0360*/  @P3 VIADD R14, R14, 0x1 ;  /* 0x000000010e0e3836 */ /* 0x000fe40000000000 */
[----:B------:R-:W-:Y:S02]  /*0370*/  IMAD.MOV.U32 R9, RZ, RZ, R11 ;  /* 0x000000ffff097224 */ /* 0x000fe400078e000b */
[----:B------:R-:W-:Y:S02]  /*0380*/  IMAD.MOV.U32 R11, RZ, RZ, R14 ;  /* 0x000000ffff0b7224 */ /* 0x000fe400078e000e */
[----:B------:R-:W-:Y:S02]  /*0390*/  @!P1 IMAD.MOV R9, RZ, RZ, -R9 ;  /* 0x000000ffff099224 */ /* 0x000fe400078e0a09 */
[----:B------:R-:W-:Y:S01]  /*03a0*/  @!P0 IMAD.MOV R11, RZ, RZ, -R11 ;  /* 0x000000ffff0b8224 */ /* 0x000fe200078e0a0b */
[----:B------:R-:W-:-:S03]  /*03b0*/  @!P4 LOP3.LUT R11, RZ, R4, RZ, 0x33, !PT ;  /* 0x00000004ff0bc212 */ /* 0x000fc600078e33ff */
[----:B------:R-:W-:Y:S02]  /*03c0*/  @!P2 LOP3.LUT R9, RZ, R5, RZ, 0x33, !PT ;  /* 0x00000005ff09a212 */ /* 0x000fe400078e33ff */
[----:B--2---:R-:W-:-:S13]  /*03d0*/  ISETP.NE.AND P3, PT, R0, 0x1, PT ;  /* 0x000000010000780c */ /* 0x004fda0003f65270 */
[----:B------:R-:W-:Y:S05]  /*03e0*/  @P3 BRA `(.L_x_1) ;  /* 0x00000000003c3947 */ /* 0x000fea0003800000 */
[----:B------:R-:W2:Y:S02]  /*03f0*/  LDG.E R0, desc[UR4][R2.64+0x8] ;  /* 0x0000080402007981 */ /* 0x000ea4000c1e1900 */
[----:B--2---:R-:W-:Y:S01]  /*0400*/  ISETP.NE.AND P0, PT, R0, 0x1, PT ;  /* 0x000000010000780c */ /* 0x004fe20003f05270 */
[----:B------:R-:W-:-:S12]  /*0410*/  IMAD.MOV.U32 R0, RZ, RZ, 0x1 ;  /* 0x00000001ff007424 */ /* 0x000fd800078e00ff */
[----:B------:R-:W-:Y:S05]  /*0420*/  @P0 BRA `(.L_x_1) ;  /* 0x00000000002c0947 */ /* 0x000fea0003800000 */
[----:B------:R-:W2:Y:S02]  /*0430*/  LDG.E R8, desc[UR4][R2.64+0x4] ;  /* 0x0000040402087981 */ /* 0x000ea4000c1e1900 */
[----:B--2---:R-:W-:-:S13]  /*0440*/  ISETP.NE.AND P0, PT, R8, RZ, PT ;  /* 0x000000ff0800720c */ /* 0x004fda0003f05270 */
[----:B------:R-:W-:Y:S05]  /*0450*/  @P0 BRA `(.L_x_1) ;  /* 0x0000000000200947 */ /* 0x000fea0003800000 */
[----:B------:R-:W2:Y:S02]  /*0460*/  LDG.E R8, desc[UR4][R2.64+0xc] ;  /* 0x00000c0402087981 */ /* 0x000ea4000c1e1900 */
[----:B--2---:R-:W-:-:S13]  /*0470*/  ISETP.NE.AND P0, PT, R8, RZ, PT ;  /* 0x000000ff0800720c */ /* 0x004fda0003f05270 */
[----:B------:R-:W-:Y:S01]  /*0480*/  @!P0 IMAD.MOV.U32 R13, RZ, RZ, 0x1 ;  /* 0x00000001ff0d8424 */ /* 0x000fe200078e00ff */
[----:B------:R0:W-:Y:S01]  /*0490*/  @!P0 STG.E desc[UR4][R2.64], RZ ;  /* 0x000000ff02008986 */ /* 0x0001e2000c101904 */
[----:B------:R-:W-:-:S03]  /*04a0*/  @!P0 IMAD.MOV.U32 R0, RZ, RZ, RZ ;  /* 0x000000ffff008224 */ /* 0x000fc600078e00ff */
[----:B------:R0:W-:Y:S04]  /*04b0*/  @!P0 STG.E desc[UR4][R2.64+0x4], R13 ;  /* 0x0000040d02008986 */ /* 0x0001e8000c101904 */
[----:B------:R0:W-:Y:S04]  /*04c0*/  @!P0 STG.E desc[UR4][R2.64+0xc], R13 ;  /* 0x00000c0d02008986 */ /* 0x0001e8000c101904 */
[----:B------:R0:W-:Y:S02]  /*04d0*/  @!P0 STG.E desc[UR4][R2.64+0x8], RZ ;  /* 0x000008ff02008986 */ /* 0x0001e4000c101904 */
.L_x_1:
[----:B------:R-:W-:Y:S05]  /*04e0*/  BSYNC.RECONVERGENT B0 ;  /* 0x0000000000007941 */ /* 0x000fea0003800200 */
.L_x_0:
[----:B------:R-:W2:Y:S01]  /*04f0*/  LDG.E R8, desc[UR4][R2.64+0x4] ;  /* 0x0000040402087981 */ /* 0x000ea2000c1e1900 */
[----:B------:R-:W-:Y:S01]  /*0500*/  BSSY.RECONVERGENT B0, `(.L_x_2) ;  /* 0x0000013000007945 */ /* 0x000fe20003800200 */
[----:B------:R-:W-:Y:S02]  /*0510*/  PLOP3.LUT P0, PT, PT, PT, PT, 0x8, 0x80 ;  /* 0x000000000080781c */ /* 0x000fe40003f0e170 */
[----:B--2---:R-:W-:-:S13]  /*0520*/  ISETP.NE.AND P1, PT, R8, 0x1, PT ;  /* 0x000000010800780c */ /* 0x004fda0003f25270 */
[----:B------:R-:W-:Y:S05]  /*0530*/  @P1 BRA `(.L_x_3) ;  /* 0x00000000003c1947 */ /* 0x000fea0003800000 */
[----:B------:R-:W2:Y:S01]  /*0540*/  LDG.E R8, desc[UR4][R2.64+0xc] ;  /* 0x00000c0402087981 */ /* 0x000ea2000c1e1900 */
[----:B------:R-:W-:Y:S02]  /*0550*/  ISETP.NE.AND P1, PT, R0, RZ, PT ;  /* 0x000000ff0000720c */ /* 0x000fe40003f25270 */
[----:B------:R-:W-:Y:S02]  /*0560*/  PLOP3.LUT P0, PT, PT, PT, PT, 0x80, 0x8 ;  /* 0x000000000008781c */ /* 0x000fe40003f0f070 */
[----:B--2---:R-:W-:-:S13]  /*0570*/  ISETP.NE.OR P1, PT, R8, 0x1, P1 ;  /* 0x000000010800780c */ /* 0x004fda0000f25670 */
[----:B------:R-:W-:Y:S05]  /*0580*/  @P1 BRA `(.L_x_3) ;  /* 0x0000000000281947 */ /* 0x000fea0003800000 */
[----:B------:R-:W2:Y:S02]  /*0590*/  LDG.E R0, desc[UR4][R2.64+0x8] ;  /* 0x0000080402007981 */ /* 0x000ea4000c1e1900 */
[----:B--2---:R-:W-:Y:S01]  /*05a0*/  ISETP.NE.AND P1, PT, R0, RZ, PT ;  /* 0x000000ff0000720c */ /* 0x004fe20003f25270 */
[----:B------:R-:W-:-:S12]  /*05b0*/  IMAD.MOV.U32 R0, RZ, RZ, RZ ;  /* 0x000000ffff007224 */ /* 0x000fd800078e00ff */
[----:B0-----:R-:W-:Y:S01]  /*05c0*/  @!P1 IMAD.MOV.U32 R13, RZ, RZ, 0x1 ;  /* 0x00000001ff0d9424 */ /* 0x001fe200078e00ff */
[----:B------:R1:W-:Y:S01]  /*05d0*/  @!P1 STG.E desc[UR4][R2.64+0x4], RZ ;  /* 0x000004ff02009986 */ /* 0x0003e2000c101904 */
[----:B------:R-:W-:Y:S01]  /*05e0*/  @!P1 PLOP3.LUT P0, PT, PT, PT, PT, 0x8, 0x80 ;  /* 0x000000000080981c */ /* 0x000fe20003f0e170 */
[----:B------:R-:W-:Y:S02]  /*05f0*/  @!P1 IMAD.MOV.U32 R0, RZ, RZ, 0x1 ;  /* 0x00000001ff009424 */ /* 0x000fe400078e00ff */
[----:B------:R1:W-:Y:S04]  /*0600*/  @!P1 STG.E desc[UR4][R2.64], R13 ;  /* 0x0000000d02009986 */ /* 0x0003e8000c101904 */
[----:B------:R1:W-:Y:S04]  /*0610*/  @!P1 STG.E desc[UR4][R2.64+0x8], R13 ;  /* 0x0000080d02009986 */ /* 0x0003e8000c101904 */
[----:B------:R1:W-:Y:S02]  /*0620*/  @!P1 STG.E desc[UR4][R2.64+0xc], RZ ;  /* 0x00000cff02009986 */ /* 0x0003e4000c101904 */
.L_x_3:
[----:B------:R-:W-:Y:S05]  /*0630*/  BSYNC.RECONVERGENT B0 ;  /* 0x0000000000007941 */ /* 0x000fea0003800200 */
.L_x_2:
[----:B------:R-:W-:-:S13]  /*0640*/  ISETP.NE.AND P1, PT, R0, 0x1, PT ;  /* 0x000000010000780c */ /* 0x000fda0003f25270 */
[----:B------:R-:W-:Y:S02]  /*0650*/  @!P1 VIADD R0, R9, 0x1 ;  /* 0x0000000109009836 */ /* 0x000fe40000000000 */
[----:B------:R-:W-:-:S03]  /*0660*/  @!P1 IMAD.MOV.U32 R15, RZ, RZ, 0x2 ;  /* 0x00000002ff0f9424 */ /* 0x000fc600078e00ff */
[----:B------:R-:W-:-:S04]  /*0670*/  @!P1 ISETP.NE.AND P2, PT, R0, R5, PT ;  /* 0x000000050000920c */ /* 0x000fc80003f45270 */
[----:B------:R-:W-:-:S05]  /*0680*/  @!P1 SEL R0, R0, RZ, P2 ;  /* 0x000000ff00009207 */ /* 0x000fca0001000000 */
[----:B------:R-:W-:-:S04]  /*0690*/  @!P1 IMAD R0, R11, R4, R0 ;  /* 0x000000040b009224 */ /* 0x000fc800078e0200 */
[----:B01----:R-:W-:-:S04]  /*06a0*/  @!P1 IMAD.SHL.U32 R13, R0, 0x4, RZ ;  /* 0x00000004000d9824 */ /* 0x003fc800078e00ff */
[----:B------:R-:W-:-:S05]  /*06b0*/  @!P1 IMAD.WIDE R12, R13, 0x4, R6 ;  /* 0x000000040d0c9825 */ /* 0x000fca00078e0206 */
[----:B------:R0:W-:Y:S04]  /*06c0*/  @!P1 STG.E desc[UR4][R12.64], R15 ;  /* 0x0000000f0c009986 */ /* 0x0001e8000c101904 */
[----:B------:R-:W2:Y:S01]  /*06d0*/  LDG.E R0, desc[UR4][R2.64+0x8] ;  /* 0x0000080402007981 */ /* 0x000ea2000c1e1900 */
[----:B------:R-:W-:Y:S02]  /*06e0*/  VIADD R17, R11, 0x1 ;  /* 0x000000010b117836 */ /* 0x000fe40000000000 */
[----:B------:R-:W-:-:S03]  /*06f0*/  @P0 IMAD.MOV.U32 R21, RZ, RZ, 0x2 ;  /* 0x00000002ff150424 */ /* 0x000fc600078e00ff */
[C---:B------:R-:W-:Y:S02]  /*0700*/  @P0 ISETP.NE.AND P3, PT, R17.reuse, R4, PT ;  /* 0x000000041100020c */ /* 0x040fe40003f65270 */
[----:B--2---:R-:W-:Y:S02]  /*0710*/  ISETP.NE.AND P1, PT, R0, 0x1, PT ;  /* 0x000000010000780c */ /* 0x004fe40003f25270 */
[----:B------:R-:W-:-:S05]  /*0720*/  @P0 SEL R0, R17, RZ, P3 ;  /* 0x000000ff11000207 */ /* 0x000fca0001800000 */
[----:B------:R-:W-:-:S04]  /*0730*/  @P0 IMAD R0, R0, R4, R9 ;  /* 0x0000000400000224 */ /* 0x000fc800078e0209 */
[----:B0-----:R-:W-:Y:S02]  /*0740*/  @P0 IMAD.SHL.U32 R15, R0, 0x4, RZ ;  /* 0x00000004000f0824 */ /* 0x001fe400078e00ff */
[----:B------:R-:W-:Y:S01]  /*0750*/  @!P1 ISETP.GE.AND P2, PT, R9, 0x1, PT ;  /* 0x000000010900980c */ /* 0x000fe20003f46270 */
[----:B------:R-:W-:Y:S02]  /*0760*/  @!P1 IMAD.MOV.U32 R19, RZ, RZ, 0x2 ;  /* 0x00000002ff139424 */ /* 0x000fe400078e00ff */
[----:B------:R-:W-:Y:S01]  /*0770*/  @P0 IMAD.WIDE R14, R15, 0x4, R6 ;  /* 0x000000040f0e0825 */ /* 0x000fe200078e0206 */
[----:B------:R-:W-:-:S05]  /*0780*/  @!P1 SEL R5, R9, R5, P2 ;  /* 0x0000000509059207 */ /* 0x000fca0001000000 */
[----:B------:R-:W-:-:S05]  /*0790*/  @!P1 IMAD R5, R11, R4, R5 ;  /* 0x000000040b059224 */ /* 0x000fca00078e0205 */
[----:B------:R-:W-:-:S05]  /*07a0*/  @!P1 LEA R5, R5, 0xfffffffc, 0x2 ;  /* 0xfffffffc05059811 */ /* 0x000fca00078e10ff */
[----:B------:R-:W-:-:S05]  /*07b0*/  @!P1 IMAD.WIDE R12, R5, 0x4, R6 ;  /* 0x00000004050c9825 */ /* 0x000fca00078e0206 */
[----:B------:R-:W-:Y:S04]  /*07c0*/  @!P1 STG.E desc[UR4][R12.64+0x8], R19 ;  /* 0x000008130c009986 */ /* 0x000fe8000c101904 */
[----:B------:R-:W-:Y:S04]  /*07d0*/  @P0 STG.E desc[UR4][R14.64+0x4], R21 ;  /* 0x000004150e000986 */ /* 0x000fe8000c101904 */
[----:B------:R-:W2:Y:S01]  /*07e0*/  LDG.E R0, desc[UR4][R2.64+0xc] ;  /* 0x00000c0402007981 */ /* 0x000ea2000c1e1900 */
[----:B------:R-:W-:-:S13]  /*07f0*/  ISETP.GE.AND P0, PT, R11, -0x1, PT ;  /* 0xffffffff0b00780c */ /* 0x000fda0003f06270 */
[----:B------:R-:W-:Y:S01]  /*0800*/  @!P0 VIADD R17, R4, 0xffffffff ;  /* 0xffffffff04118836 */ /* 0x000fe20000000000 */
[----:B--2---:R-:W-:-:S13]  /*0810*/  ISETP.NE.AND P1, PT, R0, 0x1, PT ;  /* 0x000000010000780c */ /* 0x004fda0003f25270 */
[----:B------:R-:W-:Y:S02]  /*0820*/  @!P1 IMAD R4, R17, R4, R9 ;  /* 0x0000000411049224 */ /* 0x000fe400078e0209 */
[----:B------:R-:W-:Y:S02]  /*0830*/  @!P1 IMAD.MOV.U32 R17, RZ, RZ, 0x2 ;  /* 0x00000002ff119424 */ /* 0x000fe400078e00ff */
[----:B------:R-:W-:-:S04]  /*0840*/  @!P1 IMAD.SHL.U32 R5, R4, 0x4, RZ ;  /* 0x0000000404059824 */ /* 0x000fc800078e00ff */
[----:B------:R-:W-:-:S05]  /*0850*/  @!P1 IMAD.WIDE R6, R5, 0x4, R6 ;  /* 0x0000000405069825 */ /* 0x000fca00078e0206 */
[----:B------:R0:W-:Y:S04]  /*0860*/  @!P1 STG.E desc[UR4][R6.64+0xc], R17 ;  /* 0x00000c1106009986 */ /* 0x0001e8000c101904 */
[----:B------:R-:W2:Y:S04]  /*0870*/  LDG.E R0, desc[UR4][R2.64] ;  /* 0x0000000402007981 */ /* 0x000ea8000c1e1900 */
[----:B------:R-:W3:Y:S04]  /*0880*/  LDG.E R5, desc[UR4][R2.64+0x4] ;  /* 0x0000040402057981 */ /* 0x000ee8000c1e1900 */
[----:B------:R-:W4:Y:S04]  /*0890*/  LDG.E R9, desc[UR4][R2.64+0x8] ;  /* 0x0000080402097981 */ /* 0x000f28000c1e1900 */
[----:B------:R-:W5:Y:S01]  /*08a0*/  LDG.E R11, desc[UR4][R2.64+0xc] ;  /* 0x00000c04020b7981 */ /* 0x000f62000c1e1900 */
[----:B--2---:R-:W-:-:S04]  /*08b0*/  ISETP.NE.AND P0, PT, R0, 0x1, PT ;  /* 0x000000010000780c */ /* 0x004fc80003f05270 */
[----:B------:R-:W-:Y:S02]  /*08c0*/  SEL R4, R0, RZ, P0 ;  /* 0x000000ff00047207 */ /* 0x000fe40000000000 */
[----:B---3--:R-:W-:Y:S02]  /*08d0*/  ISETP.NE.AND P1, PT, R5, 0x1, PT ;  /* 0x000000010500780c */ /* 0x008fe40003f25270 */
[----:B----4-:R-:W-:Y:S02]  /*08e0*/  ISETP.NE.AND P2, PT, R9, 0x1, PT ;  /* 0x000000010900780c */ /* 0x010fe40003f45270 */
[----:B------:R-:W-:Y:S02]  /*08f0*/  ISETP.NE.AND P6, PT, R4, 0x2, PT ;  /* 0x000000020400780c */ /* 0x000fe40003fc5270 */
[----:B-----5:R-:W-:Y:S02]  /*0900*/  ISETP.NE.AND P0, PT, R11, 0x1, PT ;  /* 0x000000010b00780c */ /* 0x020fe40003f05270 */
[----:B------:R-:W-:-:S02]  /*0910*/  SEL R8, R5, RZ, P1 ;  /* 0x000000ff05087207 */ /* 0x000fc40000800000 */
[----:B------:R-:W-:Y:S02]  /*0920*/  SEL R10, R9, RZ, P2 ;  /* 0x000000ff090a7207 */ /* 0x000fe40001000000 */
[----:B------:R-:W-:Y:S02]  /*0930*/  ISETP.EQ.OR P3, PT, R0, 0x1, !P6 ;  /* 0x000000010000780c */ /* 0x000fe40007762670 */
[----:B------:R-:W-:Y:S02]  /*0940*/  SEL R0, R11, RZ, P0 ;  /* 0x000000ff0b007207 */ /* 0x000fe40000000000 */
[----:B------:R-:W-:Y:S02]  /*0950*/  ISETP.NE.AND P5, PT, R8, 0x2, PT ;  /* 0x000000020800780c */ /* 0x000fe40003fa5270 */
[----:B------:R-:W-:Y:S02]  /*0960*/  ISETP.NE.AND P4, PT, R10, 0x2, PT ;  /* 0x000000020a00780c */ /* 0x000fe40003f85270 */
[----:B------:R-:W-:-:S02]  /*0970*/  ISETP.NE.AND P0, PT, R0, 0x2, PT ;  /* 0x000000020000780c */ /* 0x000fc40003f05270 */
[----:B------:R-:W-:Y:S02]  /*0980*/  ISETP.EQ.OR P2, PT, R5, 0x1, !P5 ;  /* 0x000000010500780c */ /* 0x000fe40006f42670 */
[----:B------:R-:W-:Y:S02]  /*0990*/  ISETP.EQ.OR P1, PT, R9, 0x1, !P4 ;  /* 0x000000010900780c */ /* 0x000fe40006722670 */
[----:B------:R-:W-:Y:S02]  /*09a0*/  SEL R5, R4, 0x1, P6 ;  /* 0x0000000104057807 */ /* 0x000fe40003000000 */
[----:B------:R-:W-:Y:S02]  /*09b0*/  ISETP.EQ.OR P6, PT, R11, 0x1, !P0 ;  /* 0x000000010b00780c */ /* 0x000fe400047c2670 */
[----:B0-----:R-:W-:Y:S01]  /*09c0*/  SEL R7, R8, 0x1, P5 ;  /* 0x0000000108077807 */ /* 0x001fe20002800000 */
[----:B------:R0:W-:Y:S01]  /*09d0*/  @P3 STG.E desc[UR4][R2.64], R5 ;  /* 0x0000000502003986 */ /* 0x0001e2000c101904 */
[----:B------:R-:W-:-:S02]  /*09e0*/  SEL R9, R10, 0x1, P4 ;  /* 0x000000010a097807 */ /* 0x000fc40002000000 */
[----:B------:R-:W-:Y:S01]  /*09f0*/  SEL R11, R0, 0x1, P0 ;  /* 0x00000001000b7807 */ /* 0x000fe20000000000 */
[----:B------:R0:W-:Y:S04]  /*0a00*/  @P2 STG.E desc[UR4][R2.64+0x4], R7 ;  /* 0x0000040702002986 */ /* 0x0001e8000c101904 */
[----:B------:R0:W-:Y:S02]  /*0a10*/  @P1 STG.E desc[UR4][R2.64+0x8], R9 ;  /* 0x0000080902001986 */ /* 0x0001e4000c101904 */
[----:B------:R-:W-:Y:S05]  /*0a20*/  @!P6 EXIT ;  /* 0x000000000000e94d */ /* 0x000fea0003800000 */
[----:B------:R-:W-:Y:S01]  /*0a30*/  STG.E desc[UR4][R2.64+0xc], R11 ;  /* 0x00000c0b02007986 */ /* 0x000fe2000c101904 */
[----:B------:R-:W-:Y:S05]  /*0a40*/  EXIT ;  /* 0x000000000000794d */ /* 0x000fea0003800000 */
.L_x_4:
[----:B------:R-:W-:-:S00]  /*0a50*/  BRA `(.L_x_4) ;  /* 0xfffffffc00fc7947 */ /* 0x000fc0000383ffff */
[----:B------:R-:W-:-:S00]  /*0a60*/  NOP ;  /* 0x0000000000007918 */ /* 0x000fc00000000000 */
        /* <DEDUP_REMOVED lines=9> */
.L_x_5:


//--------------------- .nv.shared.reserved.0     --------------------------
	.section	.nv.shared.reserved.0,"aw",@nobits
	.weak		__nv_reservedSMEM_offset_0_alias
	.size		__nv_reservedSMEM_offset_0_alias, 0, 64
	.other		__nv_reservedSMEM_offset_0_alias,@"STO_CUDA_RESERVED_SHARED STV_DEFAULT"
__nv_reservedSMEM_offset_0_alias:
	.zero		0
	.zero		64


//--------------------- .nv.constant0._Z17step_periodic_AosPiii --------------------------
	.section	.nv.constant0._Z17step_periodic_AosPiii,"a",@progbits
	.sectionflags	@""
	.align	4
.nv.constant0._Z17step_periodic_AosPiii:
	.zero		912


//--------------------- SYMBOLS --------------------------

	.type		.nv.reservedSmem.offset0,@object
	.size		.nv.reservedSmem.offset0,0x4
